//
// Generated by NVIDIA NVVM Compiler
//
// Compiler Build ID: CL-36424714
// Cuda compilation tools, release 13.0, V13.0.88
// Based on NVVM 20.0.0
//

.version 9.0
.target sm_100
.address_size 64

	// .globl	_Z25patternMatchingBoyerMoorePciPiS0_S_iS0_i
.global .align 4 .b8 precalc_xorwow_matrix[102400];
.global .align 4 .b8 precalc_xorwow_offset_matrix[102400];
.global .align 4 .b8 mrg32k3aM1[2304];
.global .align 4 .b8 mrg32k3aM2[2304];
.global .align 4 .b8 mrg32k3aM1SubSeq[2016];
.global .align 4 .b8 mrg32k3aM2SubSeq[2016];
.global .align 4 .b8 mrg32k3aM1Seq[2304];
.global .align 4 .b8 mrg32k3aM2Seq[2304];
.const .align 8 .b8 __cr_lgamma_table[72];

.visible .entry _Z25patternMatchingBoyerMoorePciPiS0_S_iS0_i(
	.param .u64 .ptr .align 1 _Z25patternMatchingBoyerMoorePciPiS0_S_iS0_i_param_0,
	.param .u32 _Z25patternMatchingBoyerMoorePciPiS0_S_iS0_i_param_1,
	.param .u64 .ptr .align 1 _Z25patternMatchingBoyerMoorePciPiS0_S_iS0_i_param_2,
	.param .u64 .ptr .align 1 _Z25patternMatchingBoyerMoorePciPiS0_S_iS0_i_param_3,
	.param .u64 .ptr .align 1 _Z25patternMatchingBoyerMoorePciPiS0_S_iS0_i_param_4,
	.param .u32 _Z25patternMatchingBoyerMoorePciPiS0_S_iS0_i_param_5,
	.param .u64 .ptr .align 1 _Z25patternMatchingBoyerMoorePciPiS0_S_iS0_i_param_6,
	.param .u32 _Z25patternMatchingBoyerMoorePciPiS0_S_iS0_i_param_7
)
{
	.reg .pred 	%p<11>;
	.reg .b16 	%rs<6>;
	.reg .b32 	%r<52>;
	.reg .b64 	%rd<29>;

	ld.param.u64 	%rd5, [_Z25patternMatchingBoyerMoorePciPiS0_S_iS0_i_param_0];
	ld.param.u32 	%r16, [_Z25patternMatchingBoyerMoorePciPiS0_S_iS0_i_param_1];
	ld.param.u64 	%rd6, [_Z25patternMatchingBoyerMoorePciPiS0_S_iS0_i_param_2];
	ld.param.u64 	%rd8, [_Z25patternMatchingBoyerMoorePciPiS0_S_iS0_i_param_3];
	ld.param.u64 	%rd7, [_Z25patternMatchingBoyerMoorePciPiS0_S_iS0_i_param_4];
	ld.param.u32 	%r17, [_Z25patternMatchingBoyerMoorePciPiS0_S_iS0_i_param_5];
	ld.param.u64 	%rd9, [_Z25patternMatchingBoyerMoorePciPiS0_S_iS0_i_param_6];
	ld.param.u32 	%r18, [_Z25patternMatchingBoyerMoorePciPiS0_S_iS0_i_param_7];
	cvta.to.global.u64 	%rd1, %rd8;
	cvta.to.global.u64 	%rd2, %rd9;
	mov.u32 	%r19, %ctaid.x;
	mov.u32 	%r20, %ntid.x;
	mov.u32 	%r21, %tid.x;
	mad.lo.s32 	%r1, %r19, %r20, %r21;
	setp.ge.u32 	%p1, %r1, %r18;
	@%p1 bra 	$L__BB0_19;
	cvta.to.global.u64 	%rd10, %rd6;
	mul.wide.u32 	%rd11, %r1, 4;
	add.s64 	%rd12, %rd10, %rd11;
	ld.global.u32 	%r2, [%rd12];
	setp.ge.s32 	%p2, %r2, %r17;
	@%p2 bra 	$L__BB0_3;
	add.s64 	%rd28, %rd2, %rd11;
	mov.b32 	%r47, 0;
	st.global.u32 	[%rd28], %r47;
	bra.uni 	$L__BB0_19;
$L__BB0_3:
	setp.ge.s32 	%p3, %r17, %r2;
	@%p3 bra 	$L__BB0_18;
	add.s32 	%r50, %r17, -1;
	mul.lo.s32 	%r4, %r16, %r1;
	add.s32 	%r5, %r2, -1;
	cvta.to.global.u64 	%rd3, %rd5;
	cvta.to.global.u64 	%rd4, %rd7;
	mov.u32 	%r51, %r17;
$L__BB0_5:
	add.s32 	%r8, %r51, -1;
	add.s32 	%r22, %r50, %r4;
	cvt.u64.u32 	%rd13, %r22;
	add.s64 	%rd14, %rd3, %rd13;
	ld.global.u8 	%rs2, [%rd14];
	cvt.s16.s8 	%rs1, %rs2;
	cvt.s64.s32 	%rd15, %r51;
	add.s64 	%rd16, %rd4, %rd15;
	ld.global.u8 	%rs3, [%rd16+-1];
	setp.ne.s16 	%p4, %rs2, %rs3;
	@%p4 bra 	$L__BB0_9;
	setp.ne.s32 	%p9, %r8, 0;
	@%p9 bra 	$L__BB0_8;
	add.s64 	%rd26, %rd2, %rd11;
	mov.b32 	%r46, 1;
	st.global.u32 	[%rd26], %r46;
	bra.uni 	$L__BB0_19;
$L__BB0_8:
	add.s32 	%r50, %r50, -1;
	mov.u32 	%r51, %r8;
	bra.uni 	$L__BB0_17;
$L__BB0_9:
	setp.lt.s16 	%p5, %rs1, 58;
	@%p5 bra 	$L__BB0_13;
	add.s16 	%rs4, %rs1, -97;
	and.b16  	%rs5, %rs4, 255;
	setp.gt.u16 	%p8, %rs5, 25;
	@%p8 bra 	$L__BB0_12;
	add.s32 	%r39, %r50, %r17;
	cvt.u32.u16 	%r40, %rs1;
	and.b32  	%r41, %r40, 255;
	mul.wide.u32 	%rd21, %r41, 4;
	add.s64 	%rd22, %rd1, %rd21;
	ld.global.u32 	%r42, [%rd22+-284];
	add.s32 	%r43, %r42, 1;
	min.s32 	%r44, %r8, %r43;
	sub.s32 	%r50, %r39, %r44;
	mov.u32 	%r51, %r17;
	bra.uni 	$L__BB0_17;
$L__BB0_12:
	add.s32 	%r33, %r50, %r17;
	cvt.u32.u16 	%r34, %rs1;
	and.b32  	%r35, %r34, 255;
	mul.wide.u32 	%rd19, %r35, 4;
	add.s64 	%rd20, %rd1, %rd19;
	ld.global.u32 	%r36, [%rd20+-260];
	add.s32 	%r37, %r36, 1;
	min.s32 	%r38, %r8, %r37;
	sub.s32 	%r50, %r33, %r38;
	mov.u32 	%r51, %r17;
	bra.uni 	$L__BB0_17;
$L__BB0_13:
	setp.lt.s16 	%p6, %rs1, 48;
	@%p6 bra 	$L__BB0_15;
	add.s32 	%r27, %r50, %r17;
	cvt.u32.u16 	%r28, %rs1;
	and.b32  	%r29, %r28, 255;
	mul.wide.u32 	%rd17, %r29, 4;
	add.s64 	%rd18, %rd1, %rd17;
	ld.global.u32 	%r30, [%rd18+16];
	add.s32 	%r31, %r30, 1;
	min.s32 	%r32, %r8, %r31;
	sub.s32 	%r50, %r27, %r32;
	mov.u32 	%r51, %r17;
	bra.uni 	$L__BB0_17;
$L__BB0_15:
	setp.ne.s16 	%p7, %rs1, 32;
	mov.u32 	%r51, %r17;
	@%p7 bra 	$L__BB0_17;
	add.s32 	%r23, %r50, %r17;
	ld.global.u32 	%r24, [%rd1+248];
	add.s32 	%r25, %r24, 1;
	min.s32 	%r26, %r8, %r25;
	sub.s32 	%r50, %r23, %r26;
	mov.u32 	%r51, %r17;
$L__BB0_17:
	setp.lt.s32 	%p10, %r50, %r5;
	@%p10 bra 	$L__BB0_5;
$L__BB0_18:
	add.s64 	%rd24, %rd2, %rd11;
	mov.b32 	%r45, 0;
	st.global.u32 	[%rd24], %r45;
$L__BB0_19:
	ret;

}


// ===== COMPILED SASS (sm_100) =====

	.target	sm_100

	.elftype	@"ET_EXEC"


//--------------------- .note.nv.tkinfo           --------------------------
	.section	.note.nv.tkinfo,"",@"SHT_NOTE"
	.sectionflags	@"SHF_NOTE_NV_TKINFO"
	.tkinfo
        /*0018*/ 	.word	0x00000002
        /*0030*/ 	.string	""
        /*0030*/ 	.string	"ptxas"
        /*0030*/ 	.string	"Cuda compilation tools, release 13.0, V13.0.88"
        /*0030*/ 	.string	"Build cuda_13.0.r13.0/compiler.36424714_0"
        /*0030*/ 	.string	"-arch sm_100 -m 64 "



//--------------------- .note.nv.cuinfo           --------------------------
	.section	.note.nv.cuinfo,"",@"SHT_NOTE"
	.sectionflags	@"SHF_NOTE_NV_CUINFO"
        /*0018*/ 	.short	0x0002
        /*001a*/ 	.short	0x0064
        /*001c*/ 	.short	0x0082
	.zero		2


//--------------------- .nv.info                  --------------------------
	.section	.nv.info,"",@"SHT_CUDA_INFO"
	.align	4


	//----- nvinfo : EIATTR_REGCOUNT
	.align		4
        /*0000*/ 	.byte	0x04, 0x2f
        /*0002*/ 	.short	(.L_10 - .L_9)
	.align		4
.L_9:
        /*0004*/ 	.word	index@(_Z25patternMatchingBoyerMoorePciPiS0_S_iS0_i)
        /*0008*/ 	.word	0x0000000f


	//----- nvinfo : EIATTR_FRAME_SIZE
	.align		4
.L_10:
        /*000c*/ 	.byte	0x04, 0x11
        /*000e*/ 	.short	(.L_12 - .L_11)
	.align		4
.L_11:
        /*0010*/ 	.word	index@(_Z25patternMatchingBoyerMoorePciPiS0_S_iS0_i)
        /*0014*/ 	.word	0x00000000


	//----- nvinfo : EIATTR_MIN_STACK_SIZE
	.align		4
.L_12:
        /*0018*/ 	.byte	0x04, 0x12
        /*001a*/ 	.short	(.L_14 - .L_13)
	.align		4
.L_13:
        /*001c*/ 	.word	index@(_Z25patternMatchingBoyerMoorePciPiS0_S_iS0_i)
        /*0020*/ 	.word	0x00000000
.L_14:


//--------------------- .nv.compat                --------------------------
	.section	.nv.compat,"",@"SHT_CUDA_COMPAT_INFO"
	.align	4
        /*0000*/ 	.byte	0x02, 0x09, 0x00, 0x00, 0x02, 0x02, 0x01, 0x00, 0x02, 0x05, 0x05, 0x00, 0x03, 0x07, 0x01, 0x01
        /*0010*/ 	.byte	0x02, 0x03, 0x00, 0x00, 0x02, 0x06, 0x01, 0x00, 0x04, 0x0b, 0x08, 0x00, 0x09, 0x00, 0x00, 0x00
        /*0020*/ 	.byte	0x00, 0x00, 0x00, 0x00


//--------------------- .nv.info._Z25patternMatchingBoyerMoorePciPiS0_S_iS0_i --------------------------
	.section	.nv.info._Z25patternMatchingBoyerMoorePciPiS0_S_iS0_i,"",@"SHT_CUDA_INFO"
	.sectionflags	@""
	.align	4


	//----- nvinfo : EIATTR_CUDA_API_VERSION
	.align		4
        /*0000*/ 	.byte	0x04, 0x37
        /*0002*/ 	.short	(.L_16 - .L_15)
.L_15:
        /*0004*/ 	.word	0x00000082


	//----- nvinfo : EIATTR_KPARAM_INFO
	.align		4
.L_16:
        /*0008*/ 	.byte	0x04, 0x17
        /*000a*/ 	.short	(.L_18 - .L_17)
.L_17:
        /*000c*/ 	.word	0x00000000
        /*0010*/ 	.short	0x0007
        /*0012*/ 	.short	0x0038
        /*0014*/ 	.byte	0x00, 0xf0, 0x11, 0x00


	//----- nvinfo : EIATTR_KPARAM_INFO
	.align		4
.L_18:
        /*0018*/ 	.byte	0x04, 0x17
        /*001a*/ 	.short	(.L_20 - .L_19)
.L_19:
        /*001c*/ 	.word	0x00000000
        /*0020*/ 	.short	0x0006
        /*0022*/ 	.short	0x0030
        /*0024*/ 	.byte	0x00, 0xf5, 0x21, 0x00


	//----- nvinfo : EIATTR_KPARAM_INFO
	.align		4
.L_20:
        /*0028*/ 	.byte	0x04, 0x17
        /*002a*/ 	.short	(.L_22 - .L_21)
.L_21:
        /*002c*/ 	.word	0x00000000
        /*0030*/ 	.short	0x0005
        /*0032*/ 	.short	0x0028
        /*0034*/ 	.byte	0x00, 0xf0, 0x11, 0x00


	//----- nvinfo : EIATTR_KPARAM_INFO
	.align		4
.L_22:
        /*0038*/ 	.byte	0x04, 0x17
        /*003a*/ 	.short	(.L_24 - .L_23)
.L_23:
        /*003c*/ 	.word	0x00000000
        /*0040*/ 	.short	0x0004
        /*0042*/ 	.short	0x0020
        /*0044*/ 	.byte	0x00, 0xf5, 0x21, 0x00


	//----- nvinfo : EIATTR_KPARAM_INFO
	.align		4
.L_24:
        /*0048*/ 	.byte	0x04, 0x17
        /*004a*/ 	.short	(.L_26 - .L_25)
.L_25:
        /*004c*/ 	.word	0x00000000
        /*0050*/ 	.short	0x0003
        /*0052*/ 	.short	0x0018
        /*0054*/ 	.byte	0x00, 0xf5, 0x21, 0x00


	//----- nvinfo : EIATTR_KPARAM_INFO
	.align		4
.L_26:
        /*0058*/ 	.byte	0x04, 0x17
        /*005a*/ 	.short	(.L_28 - .L_27)
.L_27:
        /*005c*/ 	.word	0x00000000
        /*0060*/ 	.short	0x0002
        /*0062*/ 	.short	0x0010
        /*0064*/ 	.byte	0x00, 0xf5, 0x21, 0x00


	//----- nvinfo : EIATTR_KPARAM_INFO
	.align		4
.L_28:
        /*0068*/ 	.byte	0x04, 0x17
        /*006a*/ 	.short	(.L_30 - .L_29)
.L_29:
        /*006c*/ 	.word	0x00000000
        /*0070*/ 	.short	0x0001
        /*0072*/ 	.short	0x0008
        /*0074*/ 	.byte	0x00, 0xf0, 0x11, 0x00


	//----- nvinfo : EIATTR_KPARAM_INFO
	.align		4
.L_30:
        /*0078*/ 	.byte	0x04, 0x17
        /*007a*/ 	.short	(.L_32 - .L_31)
.L_31:
        /*007c*/ 	.word	0x00000000
        /*0080*/ 	.short	0x0000
        /*0082*/ 	.short	0x0000
        /*0084*/ 	.byte	0x00, 0xf5, 0x21, 0x00


	//----- nvinfo : EIATTR_SPARSE_MMA_MASK
	.align		4
.L_32:
        /*0088*/ 	.byte	0x03, 0x50
        /*008a*/ 	.short	0x0000


	//----- nvinfo : EIATTR_MAXREG_COUNT
	.align		4
        /*008c*/ 	.byte	0x03, 0x1b
        /*008e*/ 	.short	0x00ff


	//----- nvinfo : EIATTR_MERCURY_ISA_VERSION
	.align		4
        /*0090*/ 	.byte	0x03, 0x5f
        /*0092*/ 	.short	0x0101


	//----- nvinfo : EIATTR_VRC_CTA_INIT_COUNT
	.align		4
        /*0094*/ 	.byte	0x02, 0x4a
	.zero		1
	.zero		1


	//----- nvinfo : EIATTR_EXIT_INSTR_OFFSETS
	.align		4
        /*0098*/ 	.byte	0x04, 0x1c
        /*009a*/ 	.short	(.L_34 - .L_33)


	//   ....[0]....
.L_33:
        /*009c*/ 	.word	0x00000070


	//   ....[1]....
        /*00a0*/ 	.word	0x00000110


	//   ....[2]....
        /*00a4*/ 	.word	0x00000340


	//   ....[3]....
        /*00a8*/ 	.word	0x000005f0


	//----- nvinfo : EIATTR_CRS_STACK_SIZE
	.align		4
.L_34:
        /*00ac*/ 	.byte	0x04, 0x1e
        /*00ae*/ 	.short	(.L_36 - .L_35)
.L_35:
        /*00b0*/ 	.word	0x00000000


	//----- nvinfo : EIATTR_CBANK_PARAM_SIZE
	.align		4
.L_36:
        /*00b4*/ 	.byte	0x03, 0x19
        /*00b6*/ 	.short	0x003c


	//----- nvinfo : EIATTR_PARAM_CBANK
	.align		4
        /*00b8*/ 	.byte	0x04, 0x0a
        /*00ba*/ 	.short	(.L_38 - .L_37)
	.align		4
.L_37:
        /*00bc*/ 	.word	index@(.nv.constant0._Z25patternMatchingBoyerMoorePciPiS0_S_iS0_i)
        /*00c0*/ 	.short	0x0380
        /*00c2*/ 	.short	0x003c


	//----- nvinfo : EIATTR_SW_WAR
	.align		4
.L_38:
        /*00c4*/ 	.byte	0x04, 0x36
        /*00c6*/ 	.short	(.L_40 - .L_39)
.L_39:
        /*00c8*/ 	.word	0x00000008
.L_40:


//--------------------- .nv.callgraph             --------------------------
	.section	.nv.callgraph,"",@"SHT_CUDA_CALLGRAPH"
	.align	4
	.sectionentsize	8
	.align		4
        /*0000*/ 	.word	0x00000000
	.align		4
        /*0004*/ 	.word	0xffffffff
	.align		4
        /*0008*/ 	.word	0x00000000
	.align		4
        /*000c*/ 	.word	0xfffffffe
	.align		4
        /*0010*/ 	.word	0x00000000
	.align		4
        /*0014*/ 	.word	0xfffffffd
	.align		4
        /*0018*/ 	.word	0x00000000
	.align		4
        /*001c*/ 	.word	0xfffffffc


//--------------------- .nv.constant4             --------------------------
	.section	.nv.constant4,"a",@progbits
	.align	8
	.align		8
.nv.constant4:
        /*0000*/ 	.dword	precalc_xorwow_matrix
	.align		8
        /*0008*/ 	.dword	precalc_xorwow_offset_matrix
	.align		8
        /*0010*/ 	.dword	mrg32k3aM1
	.align		8
        /*0018*/ 	.dword	mrg32k3aM2
	.align		8
        /*0020*/ 	.dword	mrg32k3aM1SubSeq
	.align		8
        /*0028*/ 	.dword	mrg32k3aM2SubSeq
	.align		8
        /*0030*/ 	.dword	mrg32k3aM1Seq
	.align		8
        /*0038*/ 	.dword	mrg32k3aM2Seq


//--------------------- .nv.constant3             --------------------------
	.section	.nv.constant3,"a",@progbits
	.align	8
.nv.constant3:
	.type		__cr_lgamma_table,@object
	.size		__cr_lgamma_table,(.L_8 - __cr_lgamma_table)
__cr_lgamma_table:
        /*0000*/ 	.byte	0x00, 0x00, 0x00, 0x00, 0x00, 0x00, 0x00, 0x00, 0x00, 0x00, 0x00, 0x00, 0x00, 0x00, 0x00, 0x00
        /*0010*/ 	.byte	0xef, 0x39, 0xfa, 0xfe, 0x42, 0x2e, 0xe6, 0x3f, 0x02, 0x20, 0x2a, 0xfa, 0x0b, 0xab, 0xfc, 0x3f
        /*0020*/ 	.byte	0xf9, 0x2c, 0x92, 0x7c, 0xa7, 0x6c, 0x09, 0x40, 0xc9, 0x79, 0x44, 0x3c, 0x64, 0x26, 0x13, 0x40
        /*0030*/ 	.byte	0xca, 0x01, 0xcf, 0x3a, 0x27, 0x51, 0x1a, 0x40, 0x30, 0xcc, 0x2d, 0xf3, 0xe1, 0x0c, 0x21, 0x40
        /*0040*/ 	.byte	0x0d, 0xb7, 0xfc, 0x82, 0x8e, 0x35, 0x25, 0x40
.L_8:


//--------------------- .text._Z25patternMatchingBoyerMoorePciPiS0_S_iS0_i --------------------------
	.section	.text._Z25patternMatchingBoyerMoorePciPiS0_S_iS0_i,"ax",@progbits
	.align	128
        .global         _Z25patternMatchingBoyerMoorePciPiS0_S_iS0_i
        .type           _Z25patternMatchingBoyerMoorePciPiS0_S_iS0_i,@function
        .size           _Z25patternMatchingBoyerMoorePciPiS0_S_iS0_i,(.L_x_9 - _Z25patternMatchingBoyerMoorePciPiS0_S_iS0_i)
        .other          _Z25patternMatchingBoyerMoorePciPiS0_S_iS0_i,@"STO_CUDA_ENTRY STV_DEFAULT"
_Z25patternMatchingBoyerMoorePciPiS0_S_iS0_i:
.text._Z25patternMatchingBoyerMoorePciPiS0_S_iS0_i:
[----:B------:R-:W-:Y:S01]  /*0000*/  LDC R1, c[0x0][0x37c] ;  /* 0x0000df00ff017b82 */ /* 0x000fe20000000800 */
[----:B------:R-:W0:Y:S07]  /*0010*/  S2R R3, SR_TID.X ;  /* 0x0000000000037919 */ /* 0x000e2e0000002100 */
[----:B------:R-:W0:Y:S01]  /*0020*/  S2UR UR4, SR_CTAID.X ;  /* 0x00000000000479c3 */ /* 0x000e220000002500 */
[----:B------:R-:W1:Y:S07]  /*0030*/  LDCU UR5, c[0x0][0x3b8] ;  /* 0x00007700ff0577ac */ /* 0x000e6e0008000800 */
[----:B------:R-:W0:Y:S02]  /*0040*/  LDC R0, c[0x0][0x360] ;  /* 0x0000d800ff007b82 */ /* 0x000e240000000800 */
[----:B0-----:R-:W-:-:S05]  /*0050*/  IMAD R0, R0, UR4, R3 ;  /* 0x0000000400007c24 */ /* 0x001fca000f8e0203 */
[----:B-1----:R-:W-:-:S13]  /*0060*/  ISETP.GE.U32.AND P0, PT, R0, UR5, PT ;  /* 0x0000000500007c0c */ /* 0x002fda000bf06070 */
[----:B------:R-:W-:Y:S05]  /*0070*/  @P0 EXIT ;  /* 0x000000000000094d */ /* 0x000fea0003800000 */
[----:B------:R-:W0:Y:S01]  /*0080*/  LDC.64 R2, c[0x0][0x390] ;  /* 0x0000e400ff027b82 */ /* 0x000e220000000a00 */
[----:B------:R-:W1:Y:S01]  /*0090*/  LDCU.64 UR6, c[0x0][0x358] ;  /* 0x00006b00ff0677ac */ /* 0x000e620008000a00 */
[----:B------:R-:W2:Y:S01]  /*00a0*/  LDCU UR5, c[0x0][0x3a8] ;  /* 0x00007500ff0577ac */ /* 0x000ea20008000800 */
[----:B0-----:R-:W-:-:S05]  /*00b0*/  IMAD.WIDE.U32 R2, R0, 0x4, R2 ;  /* 0x0000000400027825 */ /* 0x001fca00078e0002 */
[----:B-1----:R-:W2:Y:S02]  /*00c0*/  LDG.E R6, desc[UR6][R2.64] ;  /* 0x0000000602067981 */ /* 0x002ea4000c1e1900 */
[----:B--2---:R-:W-:-:S13]  /*00d0*/  ISETP.GE.AND P0, PT, R6, UR5, PT ;  /* 0x0000000506007c0c */ /* 0x004fda000bf06270 */
[----:B------:R-:W0:Y:S02]  /*00e0*/  @!P0 LDC.64 R4, c[0x0][0x3b0] ;  /* 0x0000ec00ff048b82 */ /* 0x000e240000000a00 */
[----:B0-----:R-:W-:-:S05]  /*00f0*/  @!P0 IMAD.WIDE.U32 R4, R0, 0x4, R4 ;  /* 0x0000000400048825 */ /* 0x001fca00078e0004 */
[----:B------:R0:W-:Y:S01]  /*0100*/  @!P0 STG.E desc[UR6][R4.64], RZ ;  /* 0x000000ff04008986 */ /* 0x0001e2000c101906 */
[----:B------:R-:W-:Y:S05]  /*0110*/  @!P0 EXIT ;  /* 0x000000000000894d */ /* 0x000fea0003800000 */
[----:B------:R-:W-:Y:S01]  /*0120*/  ISETP.GT.AND P0, PT, R6, UR5, PT ;  /* 0x0000000506007c0c */ /* 0x000fe2000bf04270 */
[----:B------:R-:W1:Y:S01]  /*0130*/  LDCU UR14, c[0x0][0x3a8] ;  /* 0x00007500ff0e77ac */ /* 0x000e620008000800 */
[----:B------:R-:W-:Y:S01]  /*0140*/  BSSY.RECONVERGENT B0, `(.L_x_0) ;  /* 0x0000047000007945 */ /* 0x000fe20003800200 */
[----:B------:R-:W2:Y:S01]  /*0150*/  LDCU UR8, c[0x0][0x388] ;  /* 0x00007100ff0877ac */ /* 0x000ea20008000800 */
[----:B------:R-:W3:Y:S01]  /*0160*/  LDCU.64 UR10, c[0x0][0x380] ;  /* 0x00007000ff0a77ac */ /* 0x000ee20008000a00 */
[----:B------:R-:W4:Y:S08]  /*0170*/  LDCU.64 UR12, c[0x0][0x3a0] ;  /* 0x00007400ff0c77ac */ /* 0x000f300008000a00 */
[----:B------:R-:W-:Y:S05]  /*0180*/  @!P0 BRA `(.L_x_1) ;  /* 0x0000000400088947 */ /* 0x000fea0003800000 */
[----:B------:R-:W1:Y:S01]  /*0190*/  LDC.64 R2, c[0x0][0x398] ;  /* 0x0000e600ff027b82 */ /* 0x000e620000000a00 */
[----:B------:R-:W5:Y:S01]  /*01a0*/  LDCU UR9, c[0x0][0x3a8] ;  /* 0x00007500ff0977ac */ /* 0x000f620008000800 */
[----:B0-----:R-:W-:Y:S01]  /*01b0*/  VIADD R4, R6, 0xffffffff ;  /* 0xffffffff06047836 */ /* 0x001fe20000000000 */
[----:B------:R-:W-:-:S06]  /*01c0*/  UIADD3 UR4, UPT, UPT, UR5, -0x1, URZ ;  /* 0xffffffff05047890 */ /* 0x000fcc000fffe0ff */
[----:B------:R-:W-:Y:S02]  /*01d0*/  IMAD.U32 R5, RZ, RZ, UR4 ;  /* 0x00000004ff057e24 */ /* 0x000fe4000f8e00ff */
[----:B-----5:R-:W-:-:S07]  /*01e0*/  IMAD.U32 R10, RZ, RZ, UR9 ;  /* 0x00000009ff0a7e24 */ /* 0x020fce000f8e00ff */
.L_x_7:
[----:B--2---:R-:W-:Y:S01]  /*01f0*/  IMAD R6, R0, UR8, R5 ;  /* 0x0000000800067c24 */ /* 0x004fe2000f8e0205 */
[----:B0---4-:R-:W-:-:S04]  /*0200*/  IADD3 R8, P1, PT, R10, UR12, RZ ;  /* 0x0000000c0a087c10 */ /* 0x011fc8000ff3e0ff */
[----:B---3--:R-:W-:Y:S02]  /*0210*/  IADD3 R6, P0, PT, R6, UR10, RZ ;  /* 0x0000000a06067c10 */ /* 0x008fe4000ff1e0ff */
[----:B------:R-:W-:-:S03]  /*0220*/  LEA.HI.X.SX32 R9, R10, UR13, 0x1, P1 ;  /* 0x0000000d0a097c11 */ /* 0x000fc600088f0eff */
[----:B------:R-:W-:Y:S02]  /*0230*/  IMAD.X R7, RZ, RZ, UR11, P0 ;  /* 0x0000000bff077e24 */ /* 0x000fe400080e06ff */
[----:B------:R-:W2:Y:S04]  /*0240*/  LDG.E.U8 R8, desc[UR6][R8.64+-0x1] ;  /* 0xffffff0608087981 */ /* 0x000ea8000c1e1100 */
[----:B------:R-:W2:Y:S01]  /*0250*/  LDG.E.U8 R7, desc[UR6][R6.64] ;  /* 0x0000000606077981 */ /* 0x000ea2000c1e1100 */
[----:B------:R-:W-:Y:S01]  /*0260*/  BSSY.RECONVERGENT B1, `(.L_x_2) ;  /* 0x0000032000017945 */ /* 0x000fe20003800200 */
[----:B------:R-:W-:Y:S01]  /*0270*/  VIADD R11, R10, 0xffffffff ;  /* 0xffffffff0a0b7836 */ /* 0x000fe20000000000 */
[C---:B--2---:R-:W-:Y:S02]  /*0280*/  ISETP.NE.AND P0, PT, R7.reuse, R8, PT ;  /* 0x000000080700720c */ /* 0x044fe40003f05270 */
[----:B------:R-:W-:-:S04]  /*0290*/  PRMT R12, R7, 0x8880, RZ ;  /* 0x00008880070c7816 */ /* 0x000fc800000000ff */
[----:B------:R-:W-:-:S07]  /*02a0*/  PRMT R10, R12, 0x7710, RZ ;  /* 0x000077100c0a7816 */ /* 0x000fce00000000ff */
[----:B------:R-:W-:Y:S05]  /*02b0*/  @P0 BRA `(.L_x_3) ;  /* 0x0000000000240947 */ /* 0x000fea0003800000 */
[----:B------:R-:W-:-:S13]  /*02c0*/  ISETP.NE.AND P0, PT, R11, RZ, PT ;  /* 0x000000ff0b00720c */ /* 0x000fda0003f05270 */
[----:B------:R-:W-:Y:S02]  /*02d0*/  @P0 VIADD R5, R5, 0xffffffff ;  /* 0xffffffff05050836 */ /* 0x000fe40000000000 */
[----:B------:R-:W-:Y:S01]  /*02e0*/  @P0 IMAD.MOV.U32 R10, RZ, RZ, R11 ;  /* 0x000000ffff0a0224 */ /* 0x000fe200078e000b */
[----:B------:R-:W-:Y:S06]  /*02f0*/  @P0 BRA `(.L_x_4) ;  /* 0x0000000000a00947 */ /* 0x000fec0003800000 */
[----:B-1----:R-:W0:Y:S01]  /*0300*/  LDC.64 R2, c[0x0][0x3b0] ;  /* 0x0000ec00ff027b82 */ /* 0x002e220000000a00 */
[----:B------:R-:W-:Y:S02]  /*0310*/  IMAD.MOV.U32 R5, RZ, RZ, 0x1 ;  /* 0x00000001ff057424 */ /* 0x000fe400078e00ff */
[----:B0-----:R-:W-:-:S05]  /*0320*/  IMAD.WIDE.U32 R2, R0, 0x4, R2 ;  /* 0x0000000400027825 */ /* 0x001fca00078e0002 */
[----:B------:R-:W-:Y:S01]  /*0330*/  STG.E desc[UR6][R2.64], R5 ;  /* 0x0000000502007986 */ /* 0x000fe2000c101906 */
[----:B------:R-:W-:Y:S05]  /*0340*/  EXIT ;  /* 0x000000000000794d */ /* 0x000fea0003800000 */
.L_x_3:
[----:B------:R-:W-:-:S04]  /*0350*/  PRMT R6, R7, 0x8880, RZ ;  /* 0x0000888007067816 */ /* 0x000fc800000000ff */
[----:B------:R-:W-:-:S13]  /*0360*/  ISETP.GE.AND P0, PT, R6, 0x3a, PT ;  /* 0x0000003a0600780c */ /* 0x000fda0003f06270 */
[----:B------:R-:W-:Y:S05]  /*0370*/  @!P0 BRA `(.L_x_5) ;  /* 0x00000000003c8947 */ /* 0x000fea0003800000 */
[C---:B------:R-:W-:Y:S01]  /*0380*/  VIADD R6, R10.reuse, 0xffffff9f ;  /* 0xffffff9f0a067836 */ /* 0x040fe20000000000 */
[----:B------:R-:W-:-:S04]  /*0390*/  LOP3.LUT R7, R10, 0xff, RZ, 0xc0, !PT ;  /* 0x000000ff0a077812 */ /* 0x000fc800078ec0ff */
[----:B------:R-:W-:-:S04]  /*03a0*/  LOP3.LUT R6, R6, 0xff, RZ, 0xc0, !PT ;  /* 0x000000ff06067812 */ /* 0x000fc800078ec0ff */
[----:B------:R-:W-:Y:S01]  /*03b0*/  ISETP.GT.U32.AND P0, PT, R6, 0x19, PT ;  /* 0x000000190600780c */ /* 0x000fe20003f04070 */
[----:B-1----:R-:W-:-:S12]  /*03c0*/  IMAD.WIDE.U32 R6, R7, 0x4, R2 ;  /* 0x0000000407067825 */ /* 0x002fd800078e0002 */
[----:B------:R-:W2:Y:S04]  /*03d0*/  @!P0 LDG.E R8, desc[UR6][R6.64+-0x11c] ;  /* 0xfffee40606088981 */ /* 0x000ea8000c1e1900 */
[----:B------:R-:W3:Y:S01]  /*03e0*/  @P0 LDG.E R9, desc[UR6][R6.64+-0x104] ;  /* 0xfffefc0606090981 */ /* 0x000ee2000c1e1900 */
[----:B------:R-:W0:Y:S02]  /*03f0*/  LDCU UR4, c[0x0][0x3a8] ;  /* 0x00007500ff0477ac */ /* 0x000e240008000800 */
[----:B0-----:R-:W-:Y:S02]  /*0400*/  @!P0 IMAD.U32 R10, RZ, RZ, UR4 ;  /* 0x00000004ff0a8e24 */ /* 0x001fe4000f8e00ff */
[----:B------:R-:W-:Y:S01]  /*0410*/  @P0 IMAD.U32 R10, RZ, RZ, UR4 ;  /* 0x00000004ff0a0e24 */ /* 0x000fe2000f8e00ff */
[----:B--2---:R-:W-:-:S02]  /*0420*/  @!P0 VIADDMNMX R8, R8, 0x1, R11, PT ;  /* 0x0000000108088846 */ /* 0x004fc4000380010b */
[----:B---3--:R-:W-:Y:S02]  /*0430*/  @P0 VIADDMNMX R12, R9, 0x1, R11, PT ;  /* 0x00000001090c0846 */ /* 0x008fe4000380010b */
[----:B------:R-:W-:-:S04]  /*0440*/  @!P0 IADD3 R5, PT, PT, -R8, UR14, R5 ;  /* 0x0000000e08058c10 */ /* 0x000fc8000fffe105 */
[----:B------:R-:W-:Y:S01]  /*0450*/  @P0 IADD3 R5, PT, PT, -R12, UR14, R5 ;  /* 0x0000000e0c050c10 */ /* 0x000fe2000fffe105 */
[----:B------:R-:W-:Y:S06]  /*0460*/  BRA `(.L_x_4) ;  /* 0x0000000000447947 */ /* 0x000fec0003800000 */
.L_x_5:
[----:B------:R-:W-:-:S13]  /*0470*/  ISETP.GE.AND P0, PT, R6, 0x30, PT ;  /* 0x000000300600780c */ /* 0x000fda0003f06270 */
[----:B------:R-:W-:Y:S05]  /*0480*/  @!P0 BRA `(.L_x_6) ;  /* 0x0000000000208947 */ /* 0x000fea0003800000 */
[----:B------:R-:W-:-:S05]  /*0490*/  LOP3.LUT R7, R10, 0xff, RZ, 0xc0, !PT ;  /* 0x000000ff0a077812 */ /* 0x000fca00078ec0ff */
[----:B-1----:R-:W-:-:S06]  /*04a0*/  IMAD.WIDE.U32 R6, R7, 0x4, R2 ;  /* 0x0000000407067825 */ /* 0x002fcc00078e0002 */
[----:B------:R-:W2:Y:S01]  /*04b0*/  LDG.E R6, desc[UR6][R6.64+0x10] ;  /* 0x0000100606067981 */ /* 0x000ea2000c1e1900 */
[----:B------:R-:W0:Y:S02]  /*04c0*/  LDCU UR4, c[0x0][0x3a8] ;  /* 0x00007500ff0477ac */ /* 0x000e240008000800 */
[----:B0-----:R-:W-:Y:S01]  /*04d0*/  IMAD.U32 R10, RZ, RZ, UR4 ;  /* 0x00000004ff0a7e24 */ /* 0x001fe2000f8e00ff */
[----:B--2---:R-:W-:-:S04]  /*04e0*/  VIADDMNMX R8, R6, 0x1, R11, PT ;  /* 0x0000000106087846 */ /* 0x004fc8000380010b */
[----:B------:R-:W-:Y:S01]  /*04f0*/  IADD3 R5, PT, PT, -R8, UR14, R5 ;  /* 0x0000000e08057c10 */ /* 0x000fe2000fffe105 */
[----:B------:R-:W-:Y:S06]  /*0500*/  BRA `(.L_x_4) ;  /* 0x00000000001c7947 */ /* 0x000fec0003800000 */
.L_x_6:
[----:B------:R-:W0:Y:S01]  /*0510*/  LDC R10, c[0x0][0x3a8] ;  /* 0x0000ea00ff0a7b82 */ /* 0x000e220000000800 */
[----:B------:R-:W-:-:S13]  /*0520*/  ISETP.NE.AND P0, PT, R6, 0x20, PT ;  /* 0x000000200600780c */ /* 0x000fda0003f05270 */
[----:B------:R-:W-:Y:S05]  /*0530*/  @P0 BRA `(.L_x_4) ;  /* 0x0000000000100947 */ /* 0x000fea0003800000 */
[----:B------:R-:W2:Y:S02]  /*0540*/  LDC.64 R6, c[0x0][0x398] ;  /* 0x0000e600ff067b82 */ /* 0x000ea40000000a00 */
[----:B--2---:R-:W2:Y:S02]  /*0550*/  LDG.E R6, desc[UR6][R6.64+0xf8] ;  /* 0x0000f80606067981 */ /* 0x004ea4000c1e1900 */
[----:B--2---:R-:W-:-:S04]  /*0560*/  VIADDMNMX R8, R6, 0x1, R11, PT ;  /* 0x0000000106087846 */ /* 0x004fc8000380010b */
[----:B-1----:R-:W-:-:S07]  /*0570*/  IADD3 R5, PT, PT, -R8, UR14, R5 ;  /* 0x0000000e08057c10 */ /* 0x002fce000fffe105 */
.L_x_4:
[----:B-1----:R-:W-:Y:S05]  /*0580*/  BSYNC.RECONVERGENT B1 ;  /* 0x0000000000017941 */ /* 0x002fea0003800200 */
.L_x_2:
[----:B------:R-:W-:-:S13]  /*0590*/  ISETP.GE.AND P0, PT, R5, R4, PT ;  /* 0x000000040500720c */ /* 0x000fda0003f06270 */
[----:B------:R-:W-:Y:S05]  /*05a0*/  @!P0 BRA `(.L_x_7) ;  /* 0xfffffffc00108947 */ /* 0x000fea000383ffff */
.L_x_1:
[----:B-1234-:R-:W-:Y:S05]  /*05b0*/  BSYNC.RECONVERGENT B0 ;  /* 0x0000000000007941 */ /* 0x01efea0003800200 */
.L_x_0:
[----:B------:R-:W1:Y:S02]  /*05c0*/  LDC.64 R2, c[0x0][0x3b0] ;  /* 0x0000ec00ff027b82 */ /* 0x000e640000000a00 */
[----:B-1----:R-:W-:-:S05]  /*05d0*/  IMAD.WIDE.U32 R2, R0, 0x4, R2 ;  /* 0x0000000400027825 */ /* 0x002fca00078e0002 */
[----:B------:R-:W-:Y:S01]  /*05e0*/  STG.E desc[UR6][R2.64], RZ ;  /* 0x000000ff02007986 */ /* 0x000fe2000c101906 */
[----:B------:R-:W-:Y:S05]  /*05f0*/  EXIT ;  /* 0x000000000000794d */ /* 0x000fea0003800000 */
.L_x_8:
[----:B------:R-:W-:-:S00]  /*0600*/  BRA `(.L_x_8) ;  /* 0xfffffffc00fc7947 */ /* 0x000fc0000383ffff */
[----:B------:R-:W-:-:S00]  /*0610*/  NOP ;  /* 0x0000000000007918 */ /* 0x000fc00000000000 */
        /* <DEDUP_REMOVED lines=14> */
.L_x_9:


//--------------------- .nv.global.init           --------------------------
	.section	.nv.global.init,"aw",@progbits
	.align	4
.nv.global.init:
	.type		mrg32k3aM1SubSeq,@object
	.size		mrg32k3aM1SubSeq,(mrg32k3aM2SubSeq - mrg32k3aM1SubSeq)
mrg32k3aM1SubSeq:
        /*0000*/ 	.byte	0x0b, 0xcc, 0xee, 0x04, 0x73, 0x29, 0x8b, 0x6f, 0xf6, 0x53, 0x03, 0xf6, 0x23, 0xf6, 0xea, 0xda
        /* <DEDUP_REMOVED lines=125> */
	.type		mrg32k3aM2SubSeq,@object
	.size		mrg32k3aM2SubSeq,(mrg32k3aM1 - mrg32k3aM2SubSeq)
mrg32k3aM2SubSeq:
        /* <DEDUP_REMOVED lines=126> */
	.type		mrg32k3aM1,@object
	.size		mrg32k3aM1,(mrg32k3aM1Seq - mrg32k3aM1)
mrg32k3aM1:
        /* <DEDUP_REMOVED lines=144> */
	.type		mrg32k3aM1Seq,@object
	.size		mrg32k3aM1Seq,(mrg32k3aM2 - mrg32k3aM1Seq)
mrg32k3aM1Seq:
        /* <DEDUP_REMOVED lines=144> */
	.type		mrg32k3aM2,@object
	.size		mrg32k3aM2,(mrg32k3aM2Seq - mrg32k3aM2)
mrg32k3aM2:
        /* <DEDUP_REMOVED lines=144> */
	.type		mrg32k3aM2Seq,@object
	.size		mrg32k3aM2Seq,(precalc_xorwow_matrix - mrg32k3aM2Seq)
mrg32k3aM2Seq:
        /* <DEDUP_REMOVED lines=144> */
	.type		precalc_xorwow_matrix,@object
	.size		precalc_xorwow_matrix,(precalc_xorwow_offset_matrix - precalc_xorwow_matrix)
precalc_xorwow_matrix:
        /* <DEDUP_REMOVED lines=6400> */
	.type		precalc_xorwow_offset_matrix,@object
	.size		precalc_xorwow_offset_matrix,(.L_1 - precalc_xorwow_offset_matrix)
precalc_xorwow_offset_matrix:
        /* <DEDUP_REMOVED lines=6400> */
.L_1:


//--------------------- .nv.shared.reserved.0     --------------------------
	.section	.nv.shared.reserved.0,"aw",@nobits
	.weak		__nv_reservedSMEM_offset_0_alias
	.size		__nv_reservedSMEM_offset_0_alias, 0, 64
	.other		__nv_reservedSMEM_offset_0_alias,@"STO_CUDA_RESERVED_SHARED STV_DEFAULT"
__nv_reservedSMEM_offset_0_alias:
	.zero		0
	.zero		64


//--------------------- .nv.constant0._Z25patternMatchingBoyerMoorePciPiS0_S_iS0_i --------------------------
	.section	.nv.constant0._Z25patternMatchingBoyerMoorePciPiS0_S_iS0_i,"a",@progbits
	.sectionflags	@""
	.align	4
.nv.constant0._Z25patternMatchingBoyerMoorePciPiS0_S_iS0_i:
	.zero		956


//--------------------- SYMBOLS --------------------------

	.type		.nv.reservedSmem.offset0,@object
	.size		.nv.reservedSmem.offset0,0x4
